	.headerflags	@"EF_CUDA_TEXMODE_UNIFIED EF_CUDA_64BIT_ADDRESS EF_CUDA_ACCELERATORS EF_CUDA_SM90 EF_CUDA_VIRTUAL_SM(EF_CUDA_SM90)"
	.elftype	@"ET_EXEC"


//--------------------- .nv.info                  --------------------------
	.section	.nv.info,"",@"SHT_CUDA_INFO"
	.align	4


	//----- nvinfo : EIATTR_REGCOUNT
	.align		4
        /*0000*/ 	.byte	0x04, 0x2f
        /*0002*/ 	.short	(.L_1 - .L_0)
	.align		4
.L_0:
        /*0004*/ 	.word	index@(triton_poi_fused_clone_12)
        /*0008*/ 	.word	0x00000016


	//----- nvinfo : EIATTR_MIN_STACK_SIZE
	.align		4
.L_1:
        /*000c*/ 	.byte	0x04, 0x12
        /*000e*/ 	.short	(.L_3 - .L_2)
	.align		4
.L_2:
        /*0010*/ 	.word	index@(triton_poi_fused_clone_12)
        /*0014*/ 	.word	0x00000000


	//----- nvinfo : EIATTR_FRAME_SIZE
	.align		4
.L_3:
        /*0018*/ 	.byte	0x04, 0x11
        /*001a*/ 	.short	(.L_5 - .L_4)
	.align		4
.L_4:
        /*001c*/ 	.word	index@(triton_poi_fused_clone_12)
        /*0020*/ 	.word	0x00000000


	//----- nvinfo : EIATTR_MIN_STACK_SIZE
	.align		4
.L_5:
        /*0024*/ 	.byte	0x04, 0x12
        /*0026*/ 	.short	(.L_7 - .L_6)
	.align		4
.L_6:
        /*0028*/ 	.word	index@(triton_poi_fused_clone_12)
        /*002c*/ 	.word	0x00000000
.L_7:


//--------------------- .nv.info.triton_poi_fused_clone_12 --------------------------
	.section	.nv.info.triton_poi_fused_clone_12,"",@"SHT_CUDA_INFO"
	.sectionflags	@""
	.align	4


	//----- nvinfo : EIATTR_CUDA_API_VERSION
	.align		4
        /*0000*/ 	.byte	0x04, 0x37
        /*0002*/ 	.short	(.L_9 - .L_8)
.L_8:
        /*0004*/ 	.word	0x0000007c


	//----- nvinfo : EIATTR_KPARAM_INFO
	.align		4
.L_9:
        /*0008*/ 	.byte	0x04, 0x17
        /*000a*/ 	.short	(.L_11 - .L_10)
.L_10:
        /*000c*/ 	.word	0x00000000
        /*0010*/ 	.short	0x0005
        /*0012*/ 	.short	0x0024
        /*0014*/ 	.byte	0x00, 0xf0, 0x11, 0x00


	//----- nvinfo : EIATTR_KPARAM_INFO
	.align		4
.L_11:
        /*0018*/ 	.byte	0x04, 0x17
        /*001a*/ 	.short	(.L_13 - .L_12)
.L_12:
        /*001c*/ 	.word	0x00000000
        /*0020*/ 	.short	0x0004
        /*0022*/ 	.short	0x0020
        /*0024*/ 	.byte	0x00, 0xf0, 0x11, 0x00


	//----- nvinfo : EIATTR_KPARAM_INFO
	.align		4
.L_13:
        /*0028*/ 	.byte	0x04, 0x17
        /*002a*/ 	.short	(.L_15 - .L_14)
.L_14:
        /*002c*/ 	.word	0x00000000
        /*0030*/ 	.short	0x0003
        /*0032*/ 	.short	0x0018
        /*0034*/ 	.byte	0x00, 0xf4, 0x21, 0x00


	//----- nvinfo : EIATTR_KPARAM_INFO
	.align		4
.L_15:
        /*0038*/ 	.byte	0x04, 0x17
        /*003a*/ 	.short	(.L_17 - .L_16)
.L_16:
        /*003c*/ 	.word	0x00000000
        /*0040*/ 	.short	0x0002
        /*0042*/ 	.short	0x0010
        /*0044*/ 	.byte	0x00, 0xf4, 0x21, 0x00


	//----- nvinfo : EIATTR_KPARAM_INFO
	.align		4
.L_17:
        /*0048*/ 	.byte	0x04, 0x17
        /*004a*/ 	.short	(.L_19 - .L_18)
.L_18:
        /*004c*/ 	.word	0x00000000
        /*0050*/ 	.short	0x0001
        /*0052*/ 	.short	0x0008
        /*0054*/ 	.byte	0x00, 0xf4, 0x21, 0x00


	//----- nvinfo : EIATTR_KPARAM_INFO
	.align		4
.L_19:
        /*0058*/ 	.byte	0x04, 0x17
        /*005a*/ 	.short	(.L_21 - .L_20)
.L_20:
        /*005c*/ 	.word	0x00000000
        /*0060*/ 	.short	0x0000
        /*0062*/ 	.short	0x0000
        /*0064*/ 	.byte	0x00, 0xf4, 0x21, 0x00


	//----- nvinfo : EIATTR_SPARSE_MMA_MASK
	.align		4
.L_21:
        /*0068*/ 	.byte	0x03, 0x50
        /*006a*/ 	.short	0x0000


	//----- nvinfo : EIATTR_MAXREG_COUNT
	.align		4
        /*006c*/ 	.byte	0x03, 0x1b
        /*006e*/ 	.short	0x00ff


	//----- nvinfo : EIATTR_EXIT_INSTR_OFFSETS
	.align		4
        /*0070*/ 	.byte	0x04, 0x1c
        /*0072*/ 	.short	(.L_23 - .L_22)


	//   ....[0]....
.L_22:
        /*0074*/ 	.word	0x00000370


	//   ....[1]....
        /*0078*/ 	.word	0x00000440


	//----- nvinfo : EIATTR_REQNTID
	.align		4
.L_23:
        /*007c*/ 	.byte	0x04, 0x10
        /*007e*/ 	.short	(.L_25 - .L_24)
.L_24:
        /*0080*/ 	.word	0x00000080
        /*0084*/ 	.word	0x00000001
        /*0088*/ 	.word	0x00000001


	//----- nvinfo : EIATTR_CBANK_PARAM_SIZE
	.align		4
.L_25:
        /*008c*/ 	.byte	0x03, 0x19
        /*008e*/ 	.short	0x0028


	//----- nvinfo : EIATTR_PARAM_CBANK
	.align		4
        /*0090*/ 	.byte	0x04, 0x0a
        /*0092*/ 	.short	(.L_27 - .L_26)
	.align		4
.L_26:
        /*0094*/ 	.word	index@(.nv.constant0.triton_poi_fused_clone_12)
        /*0098*/ 	.short	0x0210
        /*009a*/ 	.short	0x0028


	//----- nvinfo : EIATTR_SW_WAR
	.align		4
.L_27:
        /*009c*/ 	.byte	0x04, 0x36
        /*009e*/ 	.short	(.L_29 - .L_28)
.L_28:
        /*00a0*/ 	.word	0x00000008
.L_29:


//--------------------- .nv.callgraph             --------------------------
	.section	.nv.callgraph,"",@"SHT_CUDA_CALLGRAPH"
	.align	4
	.sectionentsize	8
	.align		4
        /*0000*/ 	.word	0x00000000
	.align		4
        /*0004*/ 	.word	0xffffffff
	.align		4
        /*0008*/ 	.word	0x00000000
	.align		4
        /*000c*/ 	.word	0xfffffffe
	.align		4
        /*0010*/ 	.word	0x00000000
	.align		4
        /*0014*/ 	.word	0xfffffffd
	.align		4
        /*0018*/ 	.word	0x00000000
	.align		4
        /*001c*/ 	.word	0xfffffffc


//--------------------- .text.triton_poi_fused_clone_12 --------------------------
	.section	.text.triton_poi_fused_clone_12,"ax",@progbits
	.sectionflags	@"SHF_BARRIERS=1"
	.align	128
        .global         triton_poi_fused_clone_12
        .type           triton_poi_fused_clone_12,@function
        .size           triton_poi_fused_clone_12,(.L_x_1 - triton_poi_fused_clone_12)
        .other          triton_poi_fused_clone_12,@"STO_CUDA_ENTRY STV_DEFAULT"
triton_poi_fused_clone_12:
.text.triton_poi_fused_clone_12:
[----:B------:R-:W0:Y:S02]  /*0000*/  LDC R1, c[0x0][0x28] ;  /* 0x00000a00ff017b82 */ /* 0x000e240000000800 */
[----:B------:R-:W1:Y:S01]  /*0010*/  S2R R0, SR_TID.X ;  /* 0x0000000000007919 */ /* 0x000e620000002100 */
[----:B------:R-:W2:Y:S01]  /*0020*/  S2UR UR4, SR_CTAID.X ;  /* 0x00000000000479c3 */ /* 0x000ea20000002500 */
[----:B------:R-:W-:Y:S01]  /*0030*/  CS2R R4, SRZ ;  /* 0x0000000000047805 */ /* 0x000fe2000001ff00 */
[----:B------:R-:W-:Y:S01]  /*0040*/  ULDC.64 UR8, c[0x0][0x208] ;  /* 0x0000820000087ab9 */ /* 0x000fe20000000a00 */
[----:B------:R-:W3:Y:S05]  /*0050*/  S2R R8, SR_CTAID.Y ;  /* 0x0000000000087919 */ /* 0x000eea0000002600 */
[----:B------:R-:W4:Y:S08]  /*0060*/  LDC.64 R14, c[0x0][0x220] ;  /* 0x00008800ff0e7b82 */ /* 0x000f300000000a00 */
[----:B------:R-:W5:Y:S01]  /*0070*/  LDC.64 R10, c[0x0][0x218] ;  /* 0x00008600ff0a7b82 */ /* 0x000f620000000a00 */
[----:B--2---:R-:W-:-:S07]  /*0080*/  USHF.L.U32 UR4, UR4, 0x2, URZ ;  /* 0x0000000204047899 */ /* 0x004fce000800063f */
[----:B------:R-:W2:Y:S01]  /*0090*/  LDC.64 R6, c[0x0][0x210] ;  /* 0x00008400ff067b82 */ /* 0x000ea20000000a00 */
[----:B-1----:R-:W-:Y:S02]  /*00a0*/  LOP3.LUT R9, R0, 0x1, RZ, 0xc0, !PT ;  /* 0x0000000100097812 */ /* 0x002fe400078ec0ff */
[----:B------:R-:W-:Y:S01]  /*00b0*/  SHF.R.U32.HI R17, RZ, 0x1, R0 ;  /* 0x00000001ff117819 */ /* 0x000fe20000011600 */
[----:B---3--:R-:W-:Y:S01]  /*00c0*/  IMAD.SHL.U32 R8, R8, 0x40, RZ ;  /* 0x0000004008087824 */ /* 0x008fe200078e00ff */
[----:B------:R-:W-:Y:S02]  /*00d0*/  LEA R3, R9, UR4, 0x1 ;  /* 0x0000000409037c11 */ /* 0x000fe4000f8e08ff */
[----:B------:R-:W-:Y:S02]  /*00e0*/  SGXT.U32 R17, R17, 0x6 ;  /* 0x000000061111781a */ /* 0x000fe40000000000 */
[C---:B------:R-:W-:Y:S01]  /*00f0*/  ISETP.GE.AND P1, PT, R3.reuse, 0x4, PT ;  /* 0x000000040300780c */ /* 0x040fe20003f26270 */
[----:B----4-:R-:W-:Y:S01]  /*0100*/  IMAD.WIDE R14, R3, 0x4, R14 ;  /* 0x00000004030e7825 */ /* 0x010fe200078e020e */
[----:B------:R-:W-:-:S04]  /*0110*/  LOP3.LUT R2, R8, R17, RZ, 0xfc, !PT ;  /* 0x0000001108027212 */ /* 0x000fc800078efcff */
[C---:B------:R-:W-:Y:S01]  /*0120*/  ISETP.LT.AND P0, PT, R2.reuse, 0x100, !P1 ;  /* 0x000001000200780c */ /* 0x040fe20004f01270 */
[----:B------:R-:W-:Y:S01]  /*0130*/  IMAD R19, R2, 0x4, R3 ;  /* 0x0000000402137824 */ /* 0x000fe200078e0203 */
[----:B------:R-:W-:-:S03]  /*0140*/  CS2R R2, SRZ ;  /* 0x0000000000027805 */ /* 0x000fc6000001ff00 */
[C---:B-----5:R-:W-:Y:S02]  /*0150*/  IMAD.WIDE R12, R19.reuse, 0x4, R10 ;  /* 0x00000004130c7825 */ /* 0x060fe400078e020a */
[----:B------:R1:W3:Y:S02]  /*0160*/  @!P1 LDG.E.EL.64 R4, desc[UR8][R14.64] ;  /* 0x000000080e049981 */ /* 0x0002e4000c2e1b00 */
[----:B--2---:R-:W-:Y:S01]  /*0170*/  IMAD.WIDE R10, R19, 0x4, R6 ;  /* 0x00000004130a7825 */ /* 0x004fe200078e0206 */
[----:B------:R-:W-:-:S03]  /*0180*/  CS2R R6, SRZ ;  /* 0x0000000000067805 */ /* 0x000fc6000001ff00 */
[----:B------:R2:W3:Y:S04]  /*0190*/  @P0 LDG.E.EL.64 R2, desc[UR8][R12.64] ;  /* 0x000000080c020981 */ /* 0x0004e8000c2e1b00 */
[----:B------:R3:W4:Y:S01]  /*01a0*/  @P0 LDG.E.EL.64 R6, desc[UR8][R10.64] ;  /* 0x000000080a060981 */ /* 0x000722000c2e1b00 */
[----:B------:R-:W5:Y:S01]  /*01b0*/  S2UR UR6, SR_CgaCtaId ;  /* 0x00000000000679c3 */ /* 0x000f620000008800 */
[----:B------:R-:W-:Y:S01]  /*01c0*/  UMOV UR5, 0x400 ;  /* 0x0000040000057882 */ /* 0x000fe20000000000 */
[----:B------:R-:W-:-:S05]  /*01d0*/  IMAD.SHL.U32 R16, R9, 0x80, RZ ;  /* 0x0000008009107824 */ /* 0x000fca00078e00ff */
[----:B------:R-:W-:Y:S02]  /*01e0*/  LOP3.LUT R17, R16, R17, RZ, 0xfc, !PT ;  /* 0x0000001110117212 */ /* 0x000fe400078efcff */
[----:B------:R-:W-:Y:S01]  /*01f0*/  SHF.R.U32.HI R18, RZ, 0x5, R0 ;  /* 0x00000005ff127819 */ /* 0x000fe20000011600 */
[----:B-----5:R-:W-:-:S06]  /*0200*/  UPRMT UR5, UR6, 0x654, UR5 ;  /* 0x0000065406057896 */ /* 0x020fcc0008000005 */
[----:B-1----:R-:W-:Y:S02]  /*0210*/  LEA R14, R9, UR5, 0x4 ;  /* 0x00000005090e7c11 */ /* 0x002fe4000f8e20ff */
[----:B------:R-:W-:-:S03]  /*0220*/  LEA.HI R16, R16, UR5, RZ, 0x1d ;  /* 0x0000000510107c11 */ /* 0x000fc6000f8fe8ff */
[C---:B--2---:R-:W-:Y:S02]  /*0230*/  IMAD R13, R17.reuse, 0x4, R14 ;  /* 0x00000004110d7824 */ /* 0x044fe400078e020e */
[----:B------:R-:W-:Y:S01]  /*0240*/  IMAD R17, R17, 0x4, R16 ;  /* 0x0000000411117824 */ /* 0x000fe200078e0210 */
[----:B------:R-:W-:Y:S01]  /*0250*/  SGXT.U32 R9, R18, 0x2 ;  /* 0x000000021209781a */ /* 0x000fe20000000000 */
[----:B------:R-:W-:-:S03]  /*0260*/  IMAD.SHL.U32 R19, R0, 0x2, RZ ;  /* 0x0000000200137824 */ /* 0x000fc600078e00ff */
[----:B------:R-:W-:Y:S02]  /*0270*/  LOP3.LUT R9, R9, UR4, RZ, 0xfc, !PT ;  /* 0x0000000409097c12 */ /* 0x000fe4000f8efcff */
[----:B------:R-:W-:Y:S02]  /*0280*/  LOP3.LUT R8, R8, 0x3e, R19, 0xf8, !PT ;  /* 0x0000003e08087812 */ /* 0x000fe400078ef813 */
[----:B------:R-:W-:-:S04]  /*0290*/  ISETP.GE.AND P0, PT, R9, 0x4, PT ;  /* 0x000000040900780c */ /* 0x000fc80003f06270 */
[----:B------:R-:W-:Y:S01]  /*02a0*/  ISETP.LT.AND P0, PT, R8, 0x100, !P0 ;  /* 0x000001000800780c */ /* 0x000fe20004701270 */
[----:B---3--:R-:W-:Y:S01]  /*02b0*/  FADD R11, R4, R2 ;  /* 0x00000002040b7221 */ /* 0x008fe20000000000 */
[----:B------:R-:W-:-:S03]  /*02c0*/  FADD R2, R5, R3 ;  /* 0x0000000305027221 */ /* 0x000fc60000000000 */
[----:B----4-:R-:W-:Y:S01]  /*02d0*/  FADD R6, R11, R6 ;  /* 0x000000060b067221 */ /* 0x010fe20000000000 */
[----:B------:R-:W-:-:S04]  /*02e0*/  FADD R2, R2, R7 ;  /* 0x0000000702027221 */ /* 0x000fc80000000000 */
[----:B------:R1:W-:Y:S04]  /*02f0*/  STS [R13], R6 ;  /* 0x000000060d007388 */ /* 0x0003e80000000800 */
[----:B------:R1:W-:Y:S01]  /*0300*/  STS [R17+0x108], R2 ;  /* 0x0001080211007388 */ /* 0x0003e20000000800 */
[----:B------:R-:W-:Y:S01]  /*0310*/  SHF.R.U32.HI R3, RZ, 0x2, R0 ;  /* 0x00000002ff037819 */ /* 0x000fe20000011600 */
[----:B------:R-:W-:-:S03]  /*0320*/  IMAD.SHL.U32 R0, R0, 0x8, RZ ;  /* 0x0000000800007824 */ /* 0x000fc600078e00ff */
[----:B------:R-:W-:Y:S02]  /*0330*/  LOP3.LUT R3, R3, 0x18, RZ, 0xc0, !PT ;  /* 0x0000001803037812 */ /* 0x000fe400078ec0ff */
[----:B------:R-:W-:-:S04]  /*0340*/  LOP3.LUT R0, R0, 0x3f8, RZ, 0xc0, !PT ;  /* 0x000003f800007812 */ /* 0x000fc800078ec0ff */
[----:B------:R-:W-:Y:S01]  /*0350*/  IADD3 R0, R0, UR5, R3 ;  /* 0x0000000500007c10 */ /* 0x000fe2000fffe003 */
[----:B------:R-:W-:Y:S06]  /*0360*/  BAR.SYNC.DEFER_BLOCKING 0x0 ;  /* 0x0000000000007b1d */ /* 0x000fec0000010000 */
[----:B-1----:R-:W-:Y:S05]  /*0370*/  @!P0 EXIT ;  /* 0x000000000000894d */ /* 0x002fea0003800000 */
[----:B------:R-:W0:Y:S01]  /*0380*/  LDS.64 R10, [R0] ;  /* 0x00000000000a7984 */ /* 0x000e220000000a00 */
[----:B------:R-:W-:Y:S01]  /*0390*/  SHF.R.S32.HI R5, RZ, 0x1f, R8 ;  /* 0x0000001fff057819 */ /* 0x000fe20000011408 */
[----:B------:R-:W1:Y:S03]  /*03a0*/  LDC.64 R2, c[0x0][0x228] ;  /* 0x00008a00ff027b82 */ /* 0x000e660000000a00 */
[----:B------:R-:W-:-:S04]  /*03b0*/  LEA.HI R5, R5, R8, RZ, 0x6 ;  /* 0x0000000805057211 */ /* 0x000fc800078f30ff */
[C---:B------:R-:W-:Y:S01]  /*03c0*/  LOP3.LUT R7, R5.reuse, 0xffffffc0, RZ, 0xc0, !PT ;  /* 0xffffffc005077812 */ /* 0x040fe200078ec0ff */
[----:B------:R-:W-:-:S04]  /*03d0*/  IMAD.SHL.U32 R5, R5, 0x4, RZ ;  /* 0x0000000405057824 */ /* 0x000fc800078e00ff */
[----:B------:R-:W-:Y:S01]  /*03e0*/  IMAD.IADD R8, R8, 0x1, -R7 ;  /* 0x0000000108087824 */ /* 0x000fe200078e0a07 */
[----:B------:R-:W-:-:S03]  /*03f0*/  LOP3.LUT R5, R5, 0xffffff00, RZ, 0xc0, !PT ;  /* 0xffffff0005057812 */ /* 0x000fc600078ec0ff */
[----:B------:R-:W-:-:S04]  /*0400*/  IMAD R8, R9, 0x40, R8 ;  /* 0x0000004009087824 */ /* 0x000fc800078e0208 */
[----:B------:R-:W-:-:S04]  /*0410*/  IMAD.IADD R5, R8, 0x1, R5 ;  /* 0x0000000108057824 */ /* 0x000fc800078e0205 */
[----:B-1----:R-:W-:-:S05]  /*0420*/  IMAD.WIDE R2, R5, 0x4, R2 ;  /* 0x0000000405027825 */ /* 0x002fca00078e0202 */
[----:B0-----:R-:W-:Y:S01]  /*0430*/  STG.E.64 desc[UR8][R2.64], R10 ;  /* 0x0000000a02007986 */ /* 0x001fe2000c101b08 */
[----:B------:R-:W-:Y:S05]  /*0440*/  EXIT ;  /* 0x000000000000794d */ /* 0x000fea0003800000 */
.L_x_0:
[----:B------:R-:W-:-:S00]  /*0450*/  BRA `(.L_x_0) ;  /* 0xfffffffc00fc7947 */ /* 0x000fc0000383ffff */
[----:B------:R-:W-:-:S00]  /*0460*/  NOP ;  /* 0x0000000000007918 */ /* 0x000fc00000000000 */
        /* <DEDUP_REMOVED lines=9> */
.L_x_1:


//--------------------- .nv.shared.triton_poi_fused_clone_12 --------------------------
	.section	.nv.shared.triton_poi_fused_clone_12,"aw",@nobits
	.sectionflags	@""
	.align	16
	.zero		1024


//--------------------- .nv.constant0.triton_poi_fused_clone_12 --------------------------
	.section	.nv.constant0.triton_poi_fused_clone_12,"a",@progbits
	.sectionflags	@""
	.align	4
.nv.constant0.triton_poi_fused_clone_12:
	.zero		568
